//
// Generated by NVIDIA NVVM Compiler
//
// Compiler Build ID: CL-36424714
// Cuda compilation tools, release 13.0, V13.0.88
// Based on NVVM 20.0.0
//

.version 9.0
.target sm_100
.address_size 64

	// .globl	_Z9greyscalePK6uchar4PS_m

.visible .entry _Z9greyscalePK6uchar4PS_m(
	.param .u64 .ptr .align 1 _Z9greyscalePK6uchar4PS_m_param_0,
	.param .u64 .ptr .align 1 _Z9greyscalePK6uchar4PS_m_param_1,
	.param .u64 _Z9greyscalePK6uchar4PS_m_param_2
)
{
	.reg .pred 	%p<2>;
	.reg .b16 	%rs<7>;
	.reg .b32 	%r<13>;
	.reg .b32 	%f<3>;
	.reg .b64 	%rd<10>;
	.reg .b64 	%fd<6>;

	ld.param.u64 	%rd2, [_Z9greyscalePK6uchar4PS_m_param_0];
	ld.param.u64 	%rd3, [_Z9greyscalePK6uchar4PS_m_param_1];
	ld.param.u64 	%rd4, [_Z9greyscalePK6uchar4PS_m_param_2];
	mov.u32 	%r1, %tid.x;
	mov.u32 	%r2, %ctaid.x;
	mov.u32 	%r3, %ntid.x;
	mad.lo.s32 	%r4, %r2, %r3, %r1;
	cvt.s64.s32 	%rd1, %r4;
	setp.le.u64 	%p1, %rd4, %rd1;
	@%p1 bra 	$L__BB0_2;
	cvta.to.global.u64 	%rd5, %rd2;
	cvta.to.global.u64 	%rd6, %rd3;
	shl.b64 	%rd7, %rd1, 2;
	add.s64 	%rd8, %rd5, %rd7;
	.pragma "used_bytes_mask 7";
	ld.global.u32 	%r5, [%rd8];
	bfe.u32 	%r6, %r5, 0, 8;
	cvt.u16.u32 	%rs1, %r6;
	and.b16  	%rs2, %rs1, 255;
	bfe.u32 	%r7, %r5, 8, 8;
	cvt.u16.u32 	%rs3, %r7;
	and.b16  	%rs4, %rs3, 255;
	bfe.u32 	%r8, %r5, 16, 8;
	cvt.u16.u32 	%rs5, %r8;
	and.b16  	%rs6, %rs5, 255;
	cvt.rn.f32.u16 	%f1, %rs2;
	mul.f32 	%f2, %f1, 0f3E991687;
	cvt.f64.f32 	%fd1, %f2;
	cvt.rn.f64.u16 	%fd2, %rs4;
	fma.rn.f64 	%fd3, %fd2, 0d3FE2C8B439581062, %fd1;
	cvt.rn.f64.u16 	%fd4, %rs6;
	fma.rn.f64 	%fd5, %fd4, 0d3FBD2F1A9FBE76C9, %fd3;
	cvt.rzi.u32.f64 	%r9, %fd5;
	add.s64 	%rd9, %rd6, %rd7;
	prmt.b32 	%r10, %r9, 65535, 0x3340U;
	prmt.b32 	%r11, %r9, %r9, 0x3340U;
	prmt.b32 	%r12, %r11, %r10, 0x5410U;
	st.global.u32 	[%rd9], %r12;
$L__BB0_2:
	ret;

}
	// .globl	_Z8vignettePK6uchar4PS_md
.visible .entry _Z8vignettePK6uchar4PS_md(
	.param .u64 .ptr .align 1 _Z8vignettePK6uchar4PS_md_param_0,
	.param .u64 .ptr .align 1 _Z8vignettePK6uchar4PS_md_param_1,
	.param .u64 _Z8vignettePK6uchar4PS_md_param_2,
	.param .f64 _Z8vignettePK6uchar4PS_md_param_3
)
{


	ret;

}


// ===== COMPILED SASS (sm_100) =====

	.target	sm_100

	.elftype	@"ET_EXEC"


//--------------------- .note.nv.tkinfo           --------------------------
	.section	.note.nv.tkinfo,"",@"SHT_NOTE"
	.sectionflags	@"SHF_NOTE_NV_TKINFO"
	.tkinfo
        /*0018*/ 	.word	0x00000002
        /*0030*/ 	.string	""
        /*0030*/ 	.string	"ptxas"
        /*0030*/ 	.string	"Cuda compilation tools, release 13.0, V13.0.88"
        /*0030*/ 	.string	"Build cuda_13.0.r13.0/compiler.36424714_0"
        /*0030*/ 	.string	"-arch sm_100 -m 64 "



//--------------------- .note.nv.cuinfo           --------------------------
	.section	.note.nv.cuinfo,"",@"SHT_NOTE"
	.sectionflags	@"SHF_NOTE_NV_CUINFO"
        /*0018*/ 	.short	0x0002
        /*001a*/ 	.short	0x0064
        /*001c*/ 	.short	0x0082
	.zero		2


//--------------------- .nv.info                  --------------------------
	.section	.nv.info,"",@"SHT_CUDA_INFO"
	.align	4


	//----- nvinfo : EIATTR_REGCOUNT
	.align		4
        /*0000*/ 	.byte	0x04, 0x2f
        /*0002*/ 	.short	(.L_1 - .L_0)
	.align		4
.L_0:
        /*0004*/ 	.word	index@(_Z9greyscalePK6uchar4PS_m)
        /*0008*/ 	.word	0x0000000e


	//----- nvinfo : EIATTR_FRAME_SIZE
	.align		4
.L_1:
        /*000c*/ 	.byte	0x04, 0x11
        /*000e*/ 	.short	(.L_3 - .L_2)
	.align		4
.L_2:
        /*0010*/ 	.word	index@(_Z9greyscalePK6uchar4PS_m)
        /*0014*/ 	.word	0x00000000


	//----- nvinfo : EIATTR_REGCOUNT
	.align		4
.L_3:
        /*0018*/ 	.byte	0x04, 0x2f
        /*001a*/ 	.short	(.L_5 - .L_4)
	.align		4
.L_4:
        /*001c*/ 	.word	index@(_Z8vignettePK6uchar4PS_md)
        /*0020*/ 	.word	0x00000004


	//----- nvinfo : EIATTR_FRAME_SIZE
	.align		4
.L_5:
        /*0024*/ 	.byte	0x04, 0x11
        /*0026*/ 	.short	(.L_7 - .L_6)
	.align		4
.L_6:
        /*0028*/ 	.word	index@(_Z8vignettePK6uchar4PS_md)
        /*002c*/ 	.word	0x00000000


	//----- nvinfo : EIATTR_MIN_STACK_SIZE
	.align		4
.L_7:
        /*0030*/ 	.byte	0x04, 0x12
        /*0032*/ 	.short	(.L_9 - .L_8)
	.align		4
.L_8:
        /*0034*/ 	.word	index@(_Z8vignettePK6uchar4PS_md)
        /*0038*/ 	.word	0x00000000


	//----- nvinfo : EIATTR_MIN_STACK_SIZE
	.align		4
.L_9:
        /*003c*/ 	.byte	0x04, 0x12
        /*003e*/ 	.short	(.L_11 - .L_10)
	.align		4
.L_10:
        /*0040*/ 	.word	index@(_Z9greyscalePK6uchar4PS_m)
        /*0044*/ 	.word	0x00000000
.L_11:


//--------------------- .nv.compat                --------------------------
	.section	.nv.compat,"",@"SHT_CUDA_COMPAT_INFO"
	.align	4
        /*0000*/ 	.byte	0x02, 0x09, 0x00, 0x00, 0x02, 0x02, 0x01, 0x00, 0x02, 0x05, 0x05, 0x00, 0x03, 0x07, 0x01, 0x01
        /*0010*/ 	.byte	0x02, 0x03, 0x00, 0x00, 0x02, 0x06, 0x01, 0x00, 0x04, 0x0b, 0x08, 0x00, 0x01, 0x00, 0x00, 0x00
        /*0020*/ 	.byte	0x00, 0x00, 0x00, 0x00


//--------------------- .nv.info._Z8vignettePK6uchar4PS_md --------------------------
	.section	.nv.info._Z8vignettePK6uchar4PS_md,"",@"SHT_CUDA_INFO"
	.sectionflags	@""
	.align	4


	//----- nvinfo : EIATTR_CUDA_API_VERSION
	.align		4
        /*0000*/ 	.byte	0x04, 0x37
        /*0002*/ 	.short	(.L_13 - .L_12)
.L_12:
        /*0004*/ 	.word	0x00000082


	//----- nvinfo : EIATTR_KPARAM_INFO
	.align		4
.L_13:
        /*0008*/ 	.byte	0x04, 0x17
        /*000a*/ 	.short	(.L_15 - .L_14)
.L_14:
        /*000c*/ 	.word	0x00000000
        /*0010*/ 	.short	0x0003
        /*0012*/ 	.short	0x0018
        /*0014*/ 	.byte	0x00, 0xf0, 0x21, 0x00


	//----- nvinfo : EIATTR_KPARAM_INFO
	.align		4
.L_15:
        /*0018*/ 	.byte	0x04, 0x17
        /*001a*/ 	.short	(.L_17 - .L_16)
.L_16:
        /*001c*/ 	.word	0x00000000
        /*0020*/ 	.short	0x0002
        /*0022*/ 	.short	0x0010
        /*0024*/ 	.byte	0x00, 0xf0, 0x21, 0x00


	//----- nvinfo : EIATTR_KPARAM_INFO
	.align		4
.L_17:
        /*0028*/ 	.byte	0x04, 0x17
        /*002a*/ 	.short	(.L_19 - .L_18)
.L_18:
        /*002c*/ 	.word	0x00000000
        /*0030*/ 	.short	0x0001
        /*0032*/ 	.short	0x0008
        /*0034*/ 	.byte	0x00, 0xf5, 0x21, 0x00


	//----- nvinfo : EIATTR_KPARAM_INFO
	.align		4
.L_19:
        /*0038*/ 	.byte	0x04, 0x17
        /*003a*/ 	.short	(.L_21 - .L_20)
.L_20:
        /*003c*/ 	.word	0x00000000
        /*0040*/ 	.short	0x0000
        /*0042*/ 	.short	0x0000
        /*0044*/ 	.byte	0x00, 0xf5, 0x21, 0x00


	//----- nvinfo : EIATTR_SPARSE_MMA_MASK
	.align		4
.L_21:
        /*0048*/ 	.byte	0x03, 0x50
        /*004a*/ 	.short	0x0000


	//----- nvinfo : EIATTR_MAXREG_COUNT
	.align		4
        /*004c*/ 	.byte	0x03, 0x1b
        /*004e*/ 	.short	0x00ff


	//----- nvinfo : EIATTR_MERCURY_ISA_VERSION
	.align		4
        /*0050*/ 	.byte	0x03, 0x5f
        /*0052*/ 	.short	0x0101


	//----- nvinfo : EIATTR_VRC_CTA_INIT_COUNT
	.align		4
        /*0054*/ 	.byte	0x02, 0x4a
	.zero		1
	.zero		1


	//----- nvinfo : EIATTR_EXIT_INSTR_OFFSETS
	.align		4
        /*0058*/ 	.byte	0x04, 0x1c
        /*005a*/ 	.short	(.L_23 - .L_22)


	//   ....[0]....
.L_22:
        /*005c*/ 	.word	0x00000010


	//----- nvinfo : EIATTR_CBANK_PARAM_SIZE
	.align		4
.L_23:
        /*0060*/ 	.byte	0x03, 0x19
        /*0062*/ 	.short	0x0020


	//----- nvinfo : EIATTR_PARAM_CBANK
	.align		4
        /*0064*/ 	.byte	0x04, 0x0a
        /*0066*/ 	.short	(.L_25 - .L_24)
	.align		4
.L_24:
        /*0068*/ 	.word	index@(.nv.constant0._Z8vignettePK6uchar4PS_md)
        /*006c*/ 	.short	0x0380
        /*006e*/ 	.short	0x0020


	//----- nvinfo : EIATTR_SW_WAR
	.align		4
.L_25:
        /*0070*/ 	.byte	0x04, 0x36
        /*0072*/ 	.short	(.L_27 - .L_26)
.L_26:
        /*0074*/ 	.word	0x00000008
.L_27:


//--------------------- .nv.info._Z9greyscalePK6uchar4PS_m --------------------------
	.section	.nv.info._Z9greyscalePK6uchar4PS_m,"",@"SHT_CUDA_INFO"
	.sectionflags	@""
	.align	4


	//----- nvinfo : EIATTR_CUDA_API_VERSION
	.align		4
        /*0000*/ 	.byte	0x04, 0x37
        /*0002*/ 	.short	(.L_29 - .L_28)
.L_28:
        /*0004*/ 	.word	0x00000082


	//----- nvinfo : EIATTR_KPARAM_INFO
	.align		4
.L_29:
        /*0008*/ 	.byte	0x04, 0x17
        /*000a*/ 	.short	(.L_31 - .L_30)
.L_30:
        /*000c*/ 	.word	0x00000000
        /*0010*/ 	.short	0x0002
        /*0012*/ 	.short	0x0010
        /*0014*/ 	.byte	0x00, 0xf0, 0x21, 0x00


	//----- nvinfo : EIATTR_KPARAM_INFO
	.align		4
.L_31:
        /*0018*/ 	.byte	0x04, 0x17
        /*001a*/ 	.short	(.L_33 - .L_32)
.L_32:
        /*001c*/ 	.word	0x00000000
        /*0020*/ 	.short	0x0001
        /*0022*/ 	.short	0x0008
        /*0024*/ 	.byte	0x00, 0xf5, 0x21, 0x00


	//----- nvinfo : EIATTR_KPARAM_INFO
	.align		4
.L_33:
        /*0028*/ 	.byte	0x04, 0x17
        /*002a*/ 	.short	(.L_35 - .L_34)
.L_34:
        /*002c*/ 	.word	0x00000000
        /*0030*/ 	.short	0x0000
        /*0032*/ 	.short	0x0000
        /*0034*/ 	.byte	0x00, 0xf5, 0x21, 0x00


	//----- nvinfo : EIATTR_SPARSE_MMA_MASK
	.align		4
.L_35:
        /*0038*/ 	.byte	0x03, 0x50
        /*003a*/ 	.short	0x0000


	//----- nvinfo : EIATTR_MAXREG_COUNT
	.align		4
        /*003c*/ 	.byte	0x03, 0x1b
        /*003e*/ 	.short	0x00ff


	//----- nvinfo : EIATTR_MERCURY_ISA_VERSION
	.align		4
        /*0040*/ 	.byte	0x03, 0x5f
        /*0042*/ 	.short	0x0101


	//----- nvinfo : EIATTR_UNUSED_LOAD_BYTE_OFFSET
	.align		4
        /*0044*/ 	.byte	0x04, 0x44
        /*0046*/ 	.short	(.L_37 - .L_36)


	//   ....[0]....
.L_36:
        /*0048*/ 	.word	0x00000100
        /*004c*/ 	.word	0x00000007


	//----- nvinfo : EIATTR_VRC_CTA_INIT_COUNT
	.align		4
.L_37:
        /*0050*/ 	.byte	0x02, 0x4a
	.zero		1
	.zero		1


	//----- nvinfo : EIATTR_EXIT_INSTR_OFFSETS
	.align		4
        /*0054*/ 	.byte	0x04, 0x1c
        /*0056*/ 	.short	(.L_39 - .L_38)


	//   ....[0]....
.L_38:
        /*0058*/ 	.word	0x00000090


	//   ....[1]....
        /*005c*/ 	.word	0x00000260


	//----- nvinfo : EIATTR_CBANK_PARAM_SIZE
	.align		4
.L_39:
        /*0060*/ 	.byte	0x03, 0x19
        /*0062*/ 	.short	0x0018


	//----- nvinfo : EIATTR_PARAM_CBANK
	.align		4
        /*0064*/ 	.byte	0x04, 0x0a
        /*0066*/ 	.short	(.L_41 - .L_40)
	.align		4
.L_40:
        /*0068*/ 	.word	index@(.nv.constant0._Z9greyscalePK6uchar4PS_m)
        /*006c*/ 	.short	0x0380
        /*006e*/ 	.short	0x0018


	//----- nvinfo : EIATTR_SW_WAR
	.align		4
.L_41:
        /*0070*/ 	.byte	0x04, 0x36
        /*0072*/ 	.short	(.L_43 - .L_42)
.L_42:
        /*0074*/ 	.word	0x00000008
.L_43:


//--------------------- .nv.callgraph             --------------------------
	.section	.nv.callgraph,"",@"SHT_CUDA_CALLGRAPH"
	.align	4
	.sectionentsize	8
	.align		4
        /*0000*/ 	.word	0x00000000
	.align		4
        /*0004*/ 	.word	0xffffffff
	.align		4
        /*0008*/ 	.word	0x00000000
	.align		4
        /*000c*/ 	.word	0xfffffffe
	.align		4
        /*0010*/ 	.word	0x00000000
	.align		4
        /*0014*/ 	.word	0xfffffffd
	.align		4
        /*0018*/ 	.word	0x00000000
	.align		4
        /*001c*/ 	.word	0xfffffffc


//--------------------- .text._Z8vignettePK6uchar4PS_md --------------------------
	.section	.text._Z8vignettePK6uchar4PS_md,"ax",@progbits
	.align	128
        .global         _Z8vignettePK6uchar4PS_md
        .type           _Z8vignettePK6uchar4PS_md,@function
        .size           _Z8vignettePK6uchar4PS_md,(.L_x_2 - _Z8vignettePK6uchar4PS_md)
        .other          _Z8vignettePK6uchar4PS_md,@"STO_CUDA_ENTRY STV_DEFAULT"
_Z8vignettePK6uchar4PS_md:
.text._Z8vignettePK6uchar4PS_md:
[----:B------:R-:W-:Y:S01]  /*0000*/  LDC R1, c[0x0][0x37c] ;  /* 0x0000df00ff017b82 */ /* 0x000fe20000000800 */
[----:B------:R-:W-:Y:S05]  /*0010*/  EXIT ;  /* 0x000000000000794d */ /* 0x000fea0003800000 */
.L_x_0:
[----:B------:R-:W-:-:S00]  /*0020*/  BRA `(.L_x_0) ;  /* 0xfffffffc00fc7947 */ /* 0x000fc0000383ffff */
[----:B------:R-:W-:-:S00]  /*0030*/  NOP ;  /* 0x0000000000007918 */ /* 0x000fc00000000000 */
        /* <DEDUP_REMOVED lines=12> */
.L_x_2:


//--------------------- .text._Z9greyscalePK6uchar4PS_m --------------------------
	.section	.text._Z9greyscalePK6uchar4PS_m,"ax",@progbits
	.align	128
        .global         _Z9greyscalePK6uchar4PS_m
        .type           _Z9greyscalePK6uchar4PS_m,@function
        .size           _Z9greyscalePK6uchar4PS_m,(.L_x_3 - _Z9greyscalePK6uchar4PS_m)
        .other          _Z9greyscalePK6uchar4PS_m,@"STO_CUDA_ENTRY STV_DEFAULT"
_Z9greyscalePK6uchar4PS_m:
.text._Z9greyscalePK6uchar4PS_m:
[----:B------:R-:W-:Y:S01]  /*0000*/  LDC R1, c[0x0][0x37c] ;  /* 0x0000df00ff017b82 */ /* 0x000fe20000000800 */
[----:B------:R-:W0:Y:S07]  /*0010*/  S2R R0, SR_TID.X ;  /* 0x0000000000007919 */ /* 0x000e2e0000002100 */
[----:B------:R-:W0:Y:S01]  /*0020*/  S2UR UR4, SR_CTAID.X ;  /* 0x00000000000479c3 */ /* 0x000e220000002500 */
[----:B------:R-:W1:Y:S07]  /*0030*/  LDCU.64 UR6, c[0x0][0x390] ;  /* 0x00007200ff0677ac */ /* 0x000e6e0008000a00 */
[----:B------:R-:W0:Y:S02]  /*0040*/  LDC R3, c[0x0][0x360] ;  /* 0x0000d800ff037b82 */ /* 0x000e240000000800 */
[----:B0-----:R-:W-:-:S05]  /*0050*/  IMAD R0, R3, UR4, R0 ;  /* 0x0000000403007c24 */ /* 0x001fca000f8e0200 */
[----:B-1----:R-:W-:Y:S02]  /*0060*/  ISETP.GE.U32.AND P0, PT, R0, UR6, PT ;  /* 0x0000000600007c0c */ /* 0x002fe4000bf06070 */
[----:B------:R-:W-:-:S04]  /*0070*/  SHF.R.S32.HI R3, RZ, 0x1f, R0 ;  /* 0x0000001fff037819 */ /* 0x000fc80000011400 */
[----:B------:R-:W-:-:S13]  /*0080*/  ISETP.GE.U32.AND.EX P0, PT, R3, UR7, PT, P0 ;  /* 0x0000000703007c0c */ /* 0x000fda000bf06100 */
[----:B------:R-:W-:Y:S05]  /*0090*/  @P0 EXIT ;  /* 0x000000000000094d */ /* 0x000fea0003800000 */
[----:B------:R-:W0:Y:S01]  /*00a0*/  LDCU.128 UR8, c[0x0][0x380] ;  /* 0x00007000ff0877ac */ /* 0x000e220008000c00 */
[C---:B------:R-:W-:Y:S01]  /*00b0*/  IMAD.SHL.U32 R10, R0.reuse, 0x4, RZ ;  /* 0x00000004000a7824 */ /* 0x040fe200078e00ff */
[----:B------:R-:W-:Y:S01]  /*00c0*/  SHF.L.U64.HI R11, R0, 0x2, R3 ;  /* 0x00000002000b7819 */ /* 0x000fe20000010203 */
[----:B------:R-:W1:Y:S03]  /*00d0*/  LDCU.64 UR4, c[0x0][0x358] ;  /* 0x00006b00ff0477ac */ /* 0x000e660008000a00 */
[----:B0-----:R-:W-:-:S04]  /*00e0*/  IADD3 R8, P0, PT, R10, UR8, RZ ;  /* 0x000000080a087c10 */ /* 0x001fc8000ff1e0ff */
[----:B------:R-:W-:-:S05]  /*00f0*/  IADD3.X R9, PT, PT, R11, UR9, RZ, P0, !PT ;  /* 0x000000090b097c10 */ /* 0x000fca00087fe4ff */
[----:B-1----:R-:W2:Y:S01]  /*0100*/  LDG.E R8, desc[UR4][R8.64] ;  /* 0x0000000408087981 */ /* 0x002ea2000c1e1900 */
[----:B------:R-:W-:Y:S01]  /*0110*/  UMOV UR6, 0x39581062 ;  /* 0x3958106200067882 */ /* 0x000fe20000000000 */
[----:B------:R-:W-:Y:S01]  /*0120*/  UMOV UR7, 0x3fe2c8b4 ;  /* 0x3fe2c8b400077882 */ /* 0x000fe20000000000 */
[----:B--2---:R-:W-:Y:S01]  /*0130*/  PRMT R0, R8, 0x7770, RZ ;  /* 0x0000777008007816 */ /* 0x004fe200000000ff */
[----:B------:R-:W-:Y:S03]  /*0140*/  I2F.F64.U8 R4, R8.B1 ;  /* 0x1000000800047312 */ /* 0x000fe60000001800 */
[----:B------:R-:W-:-:S05]  /*0150*/  I2FP.F32.U32 R0, R0 ;  /* 0x0000000000007245 */ /* 0x000fca0000201000 */
[----:B------:R-:W-:Y:S01]  /*0160*/  FMUL R0, R0, 0.29899999499320983887 ;  /* 0x3e99168700007820 */ /* 0x000fe20000400000 */
[----:B------:R-:W-:Y:S08]  /*0170*/  I2F.F64.U8 R6, R8.B2 ;  /* 0x2000000800067312 */ /* 0x000ff00000001800 */
[----:B------:R-:W0:Y:S02]  /*0180*/  F2F.F64.F32 R2, R0 ;  /* 0x0000000000027310 */ /* 0x000e240000201800 */
[----:B0-----:R-:W-:Y:S01]  /*0190*/  DFMA R2, R4, UR6, R2 ;  /* 0x0000000604027c2b */ /* 0x001fe20008000002 */
[----:B------:R-:W-:Y:S01]  /*01a0*/  UMOV UR6, 0x9fbe76c9 ;  /* 0x9fbe76c900067882 */ /* 0x000fe20000000000 */
[----:B------:R-:W-:Y:S01]  /*01b0*/  UMOV UR7, 0x3fbd2f1a ;  /* 0x3fbd2f1a00077882 */ /* 0x000fe20000000000 */
[----:B------:R-:W-:-:S05]  /*01c0*/  IADD3 R4, P0, PT, R10, UR10, RZ ;  /* 0x0000000a0a047c10 */ /* 0x000fca000ff1e0ff */
[----:B------:R-:W-:Y:S01]  /*01d0*/  DFMA R2, R6, UR6, R2 ;  /* 0x0000000606027c2b */ /* 0x000fe20008000002 */
[----:B------:R-:W-:Y:S02]  /*01e0*/  UMOV UR6, 0x3340 ;  /* 0x0000334000067882 */ /* 0x000fe40000000000 */
[----:B------:R-:W-:-:S07]  /*01f0*/  IMAD.U32 R5, RZ, RZ, UR6 ;  /* 0x00000006ff057e24 */ /* 0x000fce000f8e00ff */
[----:B------:R-:W0:Y:S02]  /*0200*/  F2I.U32.F64.TRUNC R2, R2 ;  /* 0x0000000200027311 */ /* 0x000e24000030d000 */
[C---:B0-----:R-:W-:Y:S02]  /*0210*/  PRMT R6, R2.reuse, R5, 0xffff ;  /* 0x0000ffff02067416 */ /* 0x041fe40000000005 */
[----:B------:R-:W-:Y:S02]  /*0220*/  PRMT R7, R2, 0x3340, R2 ;  /* 0x0000334002077816 */ /* 0x000fe40000000002 */
[----:B------:R-:W-:Y:S02]  /*0230*/  IADD3.X R5, PT, PT, R11, UR11, RZ, P0, !PT ;  /* 0x0000000b0b057c10 */ /* 0x000fe400087fe4ff */
[----:B------:R-:W-:-:S05]  /*0240*/  PRMT R7, R7, 0x5410, R6 ;  /* 0x0000541007077816 */ /* 0x000fca0000000006 */
[----:B------:R-:W-:Y:S01]  /*0250*/  STG.E desc[UR4][R4.64], R7 ;  /* 0x0000000704007986 */ /* 0x000fe2000c101904 */
[----:B------:R-:W-:Y:S05]  /*0260*/  EXIT ;  /* 0x000000000000794d */ /* 0x000fea0003800000 */
.L_x_1:
        /* <DEDUP_REMOVED lines=9> */
.L_x_3:


//--------------------- .nv.shared.reserved.0     --------------------------
	.section	.nv.shared.reserved.0,"aw",@nobits
	.weak		__nv_reservedSMEM_offset_0_alias
	.size		__nv_reservedSMEM_offset_0_alias, 0, 64
	.other		__nv_reservedSMEM_offset_0_alias,@"STO_CUDA_RESERVED_SHARED STV_DEFAULT"
__nv_reservedSMEM_offset_0_alias:
	.zero		0
	.zero		64


//--------------------- .nv.constant0._Z8vignettePK6uchar4PS_md --------------------------
	.section	.nv.constant0._Z8vignettePK6uchar4PS_md,"a",@progbits
	.sectionflags	@""
	.align	4
.nv.constant0._Z8vignettePK6uchar4PS_md:
	.zero		928


//--------------------- .nv.constant0._Z9greyscalePK6uchar4PS_m --------------------------
	.section	.nv.constant0._Z9greyscalePK6uchar4PS_m,"a",@progbits
	.sectionflags	@""
	.align	4
.nv.constant0._Z9greyscalePK6uchar4PS_m:
	.zero		920


//--------------------- SYMBOLS --------------------------

	.type		.nv.reservedSmem.offset0,@object
	.size		.nv.reservedSmem.offset0,0x4
